	.headerflags	@"EF_CUDA_TEXMODE_UNIFIED EF_CUDA_64BIT_ADDRESS EF_CUDA_ACCELERATORS EF_CUDA_SM90 EF_CUDA_VIRTUAL_SM(EF_CUDA_SM90)"
	.elftype	@"ET_EXEC"


//--------------------- .nv.info                  --------------------------
	.section	.nv.info,"",@"SHT_CUDA_INFO"
	.align	4


	//----- nvinfo : EIATTR_REGCOUNT
	.align		4
        /*0000*/ 	.byte	0x04, 0x2f
        /*0002*/ 	.short	(.L_1 - .L_0)
	.align		4
.L_0:
        /*0004*/ 	.word	index@(triton_per_fused_convolution_div_max_pool2d_with_indices_pow_relu_sub_sum_11)
        /*0008*/ 	.word	0x00000012


	//----- nvinfo : EIATTR_MIN_STACK_SIZE
	.align		4
.L_1:
        /*000c*/ 	.byte	0x04, 0x12
        /*000e*/ 	.short	(.L_3 - .L_2)
	.align		4
.L_2:
        /*0010*/ 	.word	index@(triton_per_fused_convolution_div_max_pool2d_with_indices_pow_relu_sub_sum_11)
        /*0014*/ 	.word	0x00000000


	//----- nvinfo : EIATTR_FRAME_SIZE
	.align		4
.L_3:
        /*0018*/ 	.byte	0x04, 0x11
        /*001a*/ 	.short	(.L_5 - .L_4)
	.align		4
.L_4:
        /*001c*/ 	.word	index@(triton_per_fused_convolution_div_max_pool2d_with_indices_pow_relu_sub_sum_11)
        /*0020*/ 	.word	0x00000000


	//----- nvinfo : EIATTR_MIN_STACK_SIZE
	.align		4
.L_5:
        /*0024*/ 	.byte	0x04, 0x12
        /*0026*/ 	.short	(.L_7 - .L_6)
	.align		4
.L_6:
        /*0028*/ 	.word	index@(triton_per_fused_convolution_div_max_pool2d_with_indices_pow_relu_sub_sum_11)
        /*002c*/ 	.word	0x00000000
.L_7:


//--------------------- .nv.info.triton_per_fused_convolution_div_max_pool2d_with_indices_pow_relu_sub_sum_11 --------------------------
	.section	.nv.info.triton_per_fused_convolution_div_max_pool2d_with_indices_pow_relu_sub_sum_11,"",@"SHT_CUDA_INFO"
	.sectionflags	@""
	.align	4


	//----- nvinfo : EIATTR_CUDA_API_VERSION
	.align		4
        /*0000*/ 	.byte	0x04, 0x37
        /*0002*/ 	.short	(.L_9 - .L_8)
.L_8:
        /*0004*/ 	.word	0x0000007c


	//----- nvinfo : EIATTR_KPARAM_INFO
	.align		4
.L_9:
        /*0008*/ 	.byte	0x04, 0x17
        /*000a*/ 	.short	(.L_11 - .L_10)
.L_10:
        /*000c*/ 	.word	0x00000000
        /*0010*/ 	.short	0x0004
        /*0012*/ 	.short	0x001c
        /*0014*/ 	.byte	0x00, 0xf0, 0x11, 0x00


	//----- nvinfo : EIATTR_KPARAM_INFO
	.align		4
.L_11:
        /*0018*/ 	.byte	0x04, 0x17
        /*001a*/ 	.short	(.L_13 - .L_12)
.L_12:
        /*001c*/ 	.word	0x00000000
        /*0020*/ 	.short	0x0003
        /*0022*/ 	.short	0x0018
        /*0024*/ 	.byte	0x00, 0xf0, 0x11, 0x00


	//----- nvinfo : EIATTR_KPARAM_INFO
	.align		4
.L_13:
        /*0028*/ 	.byte	0x04, 0x17
        /*002a*/ 	.short	(.L_15 - .L_14)
.L_14:
        /*002c*/ 	.word	0x00000000
        /*0030*/ 	.short	0x0002
        /*0032*/ 	.short	0x0010
        /*0034*/ 	.byte	0x00, 0xf4, 0x21, 0x00


	//----- nvinfo : EIATTR_KPARAM_INFO
	.align		4
.L_15:
        /*0038*/ 	.byte	0x04, 0x17
        /*003a*/ 	.short	(.L_17 - .L_16)
.L_16:
        /*003c*/ 	.word	0x00000000
        /*0040*/ 	.short	0x0001
        /*0042*/ 	.short	0x0008
        /*0044*/ 	.byte	0x00, 0xf4, 0x21, 0x00


	//----- nvinfo : EIATTR_KPARAM_INFO
	.align		4
.L_17:
        /*0048*/ 	.byte	0x04, 0x17
        /*004a*/ 	.short	(.L_19 - .L_18)
.L_18:
        /*004c*/ 	.word	0x00000000
        /*0050*/ 	.short	0x0000
        /*0052*/ 	.short	0x0000
        /*0054*/ 	.byte	0x00, 0xf4, 0x21, 0x00


	//----- nvinfo : EIATTR_SPARSE_MMA_MASK
	.align		4
.L_19:
        /*0058*/ 	.byte	0x03, 0x50
        /*005a*/ 	.short	0x0000


	//----- nvinfo : EIATTR_MAXREG_COUNT
	.align		4
        /*005c*/ 	.byte	0x03, 0x1b
        /*005e*/ 	.short	0x00ff


	//----- nvinfo : EIATTR_COOP_GROUP_MASK_REGIDS
	.align		4
        /*0060*/ 	.byte	0x04, 0x29
        /*0062*/ 	.short	(.L_21 - .L_20)


	//   ....[0]....
.L_20:
        /*0064*/ 	.word	0xffffffff


	//   ....[1]....
        /*0068*/ 	.word	0xffffffff


	//   ....[2]....
        /*006c*/ 	.word	0xffffffff


	//   ....[3]....
        /*0070*/ 	.word	0xffffffff


	//   ....[4]....
        /*0074*/ 	.word	0xffffffff


	//----- nvinfo : EIATTR_COOP_GROUP_INSTR_OFFSETS
	.align		4
.L_21:
        /*0078*/ 	.byte	0x04, 0x28
        /*007a*/ 	.short	(.L_23 - .L_22)


	//   ....[0]....
.L_22:
        /*007c*/ 	.word	0x00000250


	//   ....[1]....
        /*0080*/ 	.word	0x00000270


	//   ....[2]....
        /*0084*/ 	.word	0x00000290


	//   ....[3]....
        /*0088*/ 	.word	0x000002b0


	//   ....[4]....
        /*008c*/ 	.word	0x000002d0


	//----- nvinfo : EIATTR_EXIT_INSTR_OFFSETS
	.align		4
.L_23:
        /*0090*/ 	.byte	0x04, 0x1c
        /*0092*/ 	.short	(.L_25 - .L_24)


	//   ....[0]....
.L_24:
        /*0094*/ 	.word	0x00000350


	//   ....[1]....
        /*0098*/ 	.word	0x000003b0


	//----- nvinfo : EIATTR_REQNTID
	.align		4
.L_25:
        /*009c*/ 	.byte	0x04, 0x10
        /*009e*/ 	.short	(.L_27 - .L_26)
.L_26:
        /*00a0*/ 	.word	0x00000100
        /*00a4*/ 	.word	0x00000001
        /*00a8*/ 	.word	0x00000001


	//----- nvinfo : EIATTR_CBANK_PARAM_SIZE
	.align		4
.L_27:
        /*00ac*/ 	.byte	0x03, 0x19
        /*00ae*/ 	.short	0x0020


	//----- nvinfo : EIATTR_PARAM_CBANK
	.align		4
        /*00b0*/ 	.byte	0x04, 0x0a
        /*00b2*/ 	.short	(.L_29 - .L_28)
	.align		4
.L_28:
        /*00b4*/ 	.word	index@(.nv.constant0.triton_per_fused_convolution_div_max_pool2d_with_indices_pow_relu_sub_sum_11)
        /*00b8*/ 	.short	0x0210
        /*00ba*/ 	.short	0x0020


	//----- nvinfo : EIATTR_SW_WAR
	.align		4
.L_29:
        /*00bc*/ 	.byte	0x04, 0x36
        /*00be*/ 	.short	(.L_31 - .L_30)
.L_30:
        /*00c0*/ 	.word	0x00000008
.L_31:


//--------------------- .nv.callgraph             --------------------------
	.section	.nv.callgraph,"",@"SHT_CUDA_CALLGRAPH"
	.align	4
	.sectionentsize	8
	.align		4
        /*0000*/ 	.word	0x00000000
	.align		4
        /*0004*/ 	.word	0xffffffff
	.align		4
        /*0008*/ 	.word	0x00000000
	.align		4
        /*000c*/ 	.word	0xfffffffe
	.align		4
        /*0010*/ 	.word	0x00000000
	.align		4
        /*0014*/ 	.word	0xfffffffd
	.align		4
        /*0018*/ 	.word	0x00000000
	.align		4
        /*001c*/ 	.word	0xfffffffc


//--------------------- .text.triton_per_fused_convolution_div_max_pool2d_with_indices_pow_relu_sub_sum_11 --------------------------
	.section	.text.triton_per_fused_convolution_div_max_pool2d_with_indices_pow_relu_sub_sum_11,"ax",@progbits
	.sectionflags	@"SHF_BARRIERS=1"
	.align	128
        .global         triton_per_fused_convolution_div_max_pool2d_with_indices_pow_relu_sub_sum_11
        .type           triton_per_fused_convolution_div_max_pool2d_with_indices_pow_relu_sub_sum_11,@function
        .size           triton_per_fused_convolution_div_max_pool2d_with_indices_pow_relu_sub_sum_11,(.L_x_1 - triton_per_fused_convolution_div_max_pool2d_with_indices_pow_relu_sub_sum_11)
        .other          triton_per_fused_convolution_div_max_pool2d_with_indices_pow_relu_sub_sum_11,@"STO_CUDA_ENTRY STV_DEFAULT"
triton_per_fused_convolution_div_max_pool2d_with_indices_pow_relu_sub_sum_11:
.text.triton_per_fused_convolution_div_max_pool2d_with_indices_pow_relu_sub_sum_11:
[----:B------:R-:W0:Y:S02]  /*0000*/  LDC R1, c[0x0][0x28] ;  /* 0x00000a00ff017b82 */ /* 0x000e240000000800 */
[----:B------:R-:W1:Y:S01]  /*0010*/  S2R R0, SR_TID.X ;  /* 0x0000000000007919 */ /* 0x000e620000002100 */
[----:B------:R-:W2:Y:S01]  /*0020*/  LDC.64 R6, c[0x0][0x218] ;  /* 0x00008600ff067b82 */ /* 0x000ea20000000a00 */
[----:B------:R-:W-:Y:S01]  /*0030*/  ULDC.64 UR6, c[0x0][0x208] ;  /* 0x0000820000067ab9 */ /* 0x000fe20000000a00 */
[----:B------:R-:W3:Y:S06]  /*0040*/  S2R R3, SR_CTAID.X ;  /* 0x0000000000037919 */ /* 0x000eec0000002500 */
[----:B------:R-:W4:Y:S01]  /*0050*/  LDC.64 R12, c[0x0][0x210] ;  /* 0x00008400ff0c7b82 */ /* 0x000f220000000a00 */
[----:B-1----:R-:W-:-:S02]  /*0060*/  SHF.R.U32.HI R2, RZ, 0x5, R0 ;  /* 0x00000005ff027819 */ /* 0x002fc40000011600 */
[----:B------:R-:W-:Y:S01]  /*0070*/  SHF.L.U32 R4, R0, 0x2, RZ ;  /* 0x0000000200047819 */ /* 0x000fe200000006ff */
[----:B---3--:R-:W-:Y:S01]  /*0080*/  IMAD.SHL.U32 R3, R3, 0x8, RZ ;  /* 0x0000000803037824 */ /* 0x008fe200078e00ff */
[----:B------:R-:W-:Y:S02]  /*0090*/  SGXT.U32 R2, R2, 0x3 ;  /* 0x000000030202781a */ /* 0x000fe40000000000 */
[----:B------:R-:W-:Y:S02]  /*00a0*/  LOP3.LUT R5, R4, 0x7c, RZ, 0xc0, !PT ;  /* 0x0000007c04057812 */ /* 0x000fe400078ec0ff */
[----:B------:R-:W-:-:S03]  /*00b0*/  LOP3.LUT R4, R3, R2, RZ, 0xfc, !PT ;  /* 0x0000000203047212 */ /* 0x000fc600078efcff */
[----:B--2---:R-:W-:-:S04]  /*00c0*/  IMAD.WIDE.U32 R6, R5, 0x4, R6 ;  /* 0x0000000405067825 */ /* 0x004fc800078e0006 */
[----:B------:R-:W-:Y:S02]  /*00d0*/  IMAD R9, R4, 0x80, R5 ;  /* 0x0000008004097824 */ /* 0x000fe400078e0205 */
[----:B------:R-:W2:Y:S02]  /*00e0*/  LDG.E.EL.128 R4, desc[UR6][R6.64] ;  /* 0x0000000606047981 */ /* 0x000ea4000c2e1d00 */
[----:B----4-:R-:W-:-:S05]  /*00f0*/  IMAD.WIDE R12, R9, 0x4, R12 ;  /* 0x00000004090c7825 */ /* 0x010fca00078e020c */
[----:B------:R-:W2:Y:S01]  /*0100*/  LDG.E.128 R8, desc[UR6][R12.64] ;  /* 0x000000060c087981 */ /* 0x000ea2000c1e1d00 */
[----:B------:R-:W1:Y:S01]  /*0110*/  S2UR UR5, SR_CgaCtaId ;  /* 0x00000000000579c3 */ /* 0x000e620000008800 */
[----:B------:R-:W-:Y:S02]  /*0120*/  UMOV UR4, 0x400 ;  /* 0x0000040000047882 */ /* 0x000fe40000000000 */
[----:B-1----:R-:W-:-:S06]  /*0130*/  UPRMT UR4, UR5, 0x654, UR4 ;  /* 0x0000065405047896 */ /* 0x002fcc0008000004 */
[----:B------:R-:W-:Y:S01]  /*0140*/  LEA R2, R2, UR4, 0x2 ;  /* 0x0000000402027c11 */ /* 0x000fe2000f8e10ff */
[C---:B--2---:R-:W-:Y:S01]  /*0150*/  FADD R14, R9.reuse, R5 ;  /* 0x00000005090e7221 */ /* 0x044fe20000000000 */
[----:B------:R-:W-:Y:S02]  /*0160*/  FSETP.GEU.AND P1, PT, R9, -R5, PT ;  /* 0x800000050900720b */ /* 0x000fe40003f2e000 */
[C---:B------:R-:W-:Y:S01]  /*0170*/  FSETP.GEU.AND P0, PT, R8.reuse, -R4, PT ;  /* 0x800000040800720b */ /* 0x040fe20003f0e000 */
[----:B------:R-:W-:Y:S01]  /*0180*/  FADD R4, R8, R4 ;  /* 0x0000000408047221 */ /* 0x000fe20000000000 */
[----:B------:R-:W-:Y:S02]  /*0190*/  FSEL R5, R14, RZ, P1 ;  /* 0x000000ff0e057208 */ /* 0x000fe40000800000 */
[C---:B------:R-:W-:Y:S01]  /*01a0*/  FSETP.GEU.AND P1, PT, R10.reuse, -R6, PT ;  /* 0x800000060a00720b */ /* 0x040fe20003f2e000 */
[----:B------:R-:W-:Y:S01]  /*01b0*/  FADD R10, R10, R6 ;  /* 0x000000060a0a7221 */ /* 0x000fe20000000000 */
[----:B------:R-:W-:Y:S01]  /*01c0*/  FSEL R4, R4, RZ, P0 ;  /* 0x000000ff04047208 */ /* 0x000fe20000000000 */
[----:B------:R-:W-:Y:S01]  /*01d0*/  FMUL R9, R5, R5 ;  /* 0x0000000505097220 */ /* 0x000fe20000400000 */
[C---:B------:R-:W-:Y:S01]  /*01e0*/  FSETP.GEU.AND P0, PT, R11.reuse, -R7, PT ;  /* 0x800000070b00720b */ /* 0x040fe20003f0e000 */
[----:B------:R-:W-:Y:S01]  /*01f0*/  FADD R7, R11, R7 ;  /* 0x000000070b077221 */ /* 0x000fe20000000000 */
[----:B------:R-:W-:Y:S01]  /*0200*/  FSEL R6, R10, RZ, P1 ;  /* 0x000000ff0a067208 */ /* 0x000fe20000800000 */
[----:B------:R-:W-:-:S03]  /*0210*/  FFMA R9, R4, R4, R9 ;  /* 0x0000000404097223 */ /* 0x000fc60000000009 */
[----:B------:R-:W-:Y:S01]  /*0220*/  FSEL R7, R7, RZ, P0 ;  /* 0x000000ff07077208 */ /* 0x000fe20000000000 */
[----:B------:R-:W-:-:S04]  /*0230*/  FFMA R8, R6, R6, R9 ;  /* 0x0000000606087223 */ /* 0x000fc80000000009 */
[----:B------:R-:W-:-:S05]  /*0240*/  FFMA R8, R7, R7, R8 ;  /* 0x0000000707087223 */ /* 0x000fca0000000008 */
[----:B------:R-:W1:Y:S02]  /*0250*/  SHFL.BFLY PT, R9, R8, 0x10, 0x1f ;  /* 0x0e001f0008097f89 */ /* 0x000e6400000e0000 */
[----:B-1----:R-:W-:-:S05]  /*0260*/  FADD R9, R8, R9 ;  /* 0x0000000908097221 */ /* 0x002fca0000000000 */
[----:B------:R-:W1:Y:S02]  /*0270*/  SHFL.BFLY PT, R10, R9, 0x8, 0x1f ;  /* 0x0d001f00090a7f89 */ /* 0x000e6400000e0000 */
[----:B-1----:R-:W-:-:S05]  /*0280*/  FADD R10, R9, R10 ;  /* 0x0000000a090a7221 */ /* 0x002fca0000000000 */
[----:B------:R-:W1:Y:S02]  /*0290*/  SHFL.BFLY PT, R11, R10, 0x4, 0x1f ;  /* 0x0c801f000a0b7f89 */ /* 0x000e6400000e0000 */
[----:B-1----:R-:W-:-:S05]  /*02a0*/  FADD R11, R10, R11 ;  /* 0x0000000b0a0b7221 */ /* 0x002fca0000000000 */
[----:B------:R-:W1:Y:S02]  /*02b0*/  SHFL.BFLY PT, R14, R11, 0x2, 0x1f ;  /* 0x0c401f000b0e7f89 */ /* 0x000e6400000e0000 */
[----:B-1----:R-:W-:-:S05]  /*02c0*/  FADD R14, R11, R14 ;  /* 0x0000000e0b0e7221 */ /* 0x002fca0000000000 */
[----:B------:R-:W1:Y:S01]  /*02d0*/  SHFL.BFLY PT, R15, R14, 0x1, 0x1f ;  /* 0x0c201f000e0f7f89 */ /* 0x000e6200000e0000 */
[----:B------:R-:W-:Y:S01]  /*02e0*/  LOP3.LUT P0, RZ, R0, 0xf8, RZ, 0xc0, !PT ;  /* 0x000000f800ff7812 */ /* 0x000fe2000780c0ff */
[----:B-1----:R-:W-:-:S05]  /*02f0*/  FADD R15, R14, R15 ;  /* 0x0000000f0e0f7221 */ /* 0x002fca0000000000 */
[----:B------:R1:W-:Y:S01]  /*0300*/  STS [R2], R15 ;  /* 0x0000000f02007388 */ /* 0x0003e20000000800 */
[----:B------:R-:W-:Y:S01]  /*0310*/  BAR.SYNC.DEFER_BLOCKING 0x0 ;  /* 0x0000000000007b1d */ /* 0x000fe20000010000 */
[----:B------:R-:W-:-:S04]  /*0320*/  LOP3.LUT R8, R0, 0x7, RZ, 0xc0, !PT ;  /* 0x0000000700087812 */ /* 0x000fc800078ec0ff */
[----:B------:R-:W-:Y:S01]  /*0330*/  LEA R8, R8, UR4, 0x2 ;  /* 0x0000000408087c11 */ /* 0x000fe2000f8e10ff */
[----:B------:R1:W-:Y:S01]  /*0340*/  STG.E.128 desc[UR6][R12.64], R4 ;  /* 0x000000040c007986 */ /* 0x0003e2000c101d06 */
[----:B------:R-:W-:Y:S05]  /*0350*/  @P0 EXIT ;  /* 0x000000000000094d */ /* 0x000fea0003800000 */
[----:B-1----:R-:W0:Y:S01]  /*0360*/  LDS R7, [R8] ;  /* 0x0000000008077984 */ /* 0x002e220000000800 */
[----:B------:R-:W1:Y:S01]  /*0370*/  LDC.64 R4, c[0x0][0x220] ;  /* 0x00008800ff047b82 */ /* 0x000e620000000a00 */
[----:B------:R-:W-:-:S05]  /*0380*/  LOP3.LUT R3, R3, 0x7, R0, 0xf8, !PT ;  /* 0x0000000703037812 */ /* 0x000fca00078ef800 */
[----:B-1----:R-:W-:-:S05]  /*0390*/  IMAD.WIDE R2, R3, 0x4, R4 ;  /* 0x0000000403027825 */ /* 0x002fca00078e0204 */
[----:B0-----:R-:W-:Y:S01]  /*03a0*/  STG.E desc[UR6][R2.64], R7 ;  /* 0x0000000702007986 */ /* 0x001fe2000c101906 */
[----:B------:R-:W-:Y:S05]  /*03b0*/  EXIT ;  /* 0x000000000000794d */ /* 0x000fea0003800000 */
.L_x_0:
[----:B------:R-:W-:-:S00]  /*03c0*/  BRA `(.L_x_0) ;  /* 0xfffffffc00fc7947 */ /* 0x000fc0000383ffff */
[----:B------:R-:W-:-:S00]  /*03d0*/  NOP ;  /* 0x0000000000007918 */ /* 0x000fc00000000000 */
        /* <DEDUP_REMOVED lines=10> */
.L_x_1:


//--------------------- .nv.shared.triton_per_fused_convolution_div_max_pool2d_with_indices_pow_relu_sub_sum_11 --------------------------
	.section	.nv.shared.triton_per_fused_convolution_div_max_pool2d_with_indices_pow_relu_sub_sum_11,"aw",@nobits
	.sectionflags	@""
	.align	16
	.zero		1024


//--------------------- .nv.constant0.triton_per_fused_convolution_div_max_pool2d_with_indices_pow_relu_sub_sum_11 --------------------------
	.section	.nv.constant0.triton_per_fused_convolution_div_max_pool2d_with_indices_pow_relu_sub_sum_11,"a",@progbits
	.sectionflags	@""
	.align	4
.nv.constant0.triton_per_fused_convolution_div_max_pool2d_with_indices_pow_relu_sub_sum_11:
	.zero		560
